	.headerflags	@"EF_CUDA_TEXMODE_UNIFIED EF_CUDA_64BIT_ADDRESS EF_CUDA_ACCELERATORS EF_CUDA_SM90 EF_CUDA_VIRTUAL_SM(EF_CUDA_SM90)"
	.elftype	@"ET_EXEC"


//--------------------- .nv.info                  --------------------------
	.section	.nv.info,"",@"SHT_CUDA_INFO"
	.align	4


	//----- nvinfo : EIATTR_REGCOUNT
	.align		4
        /*0000*/ 	.byte	0x04, 0x2f
        /*0002*/ 	.short	(.L_3 - .L_2)
	.align		4
.L_2:
        /*0004*/ 	.word	index@(triton_poi_fused__native_batch_norm_legit_no_training_add_relu_31)
        /*0008*/ 	.word	0x00000012


	//----- nvinfo : EIATTR_MIN_STACK_SIZE
	.align		4
.L_3:
        /*000c*/ 	.byte	0x04, 0x12
        /*000e*/ 	.short	(.L_5 - .L_4)
	.align		4
.L_4:
        /*0010*/ 	.word	index@(triton_poi_fused__native_batch_norm_legit_no_training_add_relu_31)
        /*0014*/ 	.word	0x00000000


	//----- nvinfo : EIATTR_FRAME_SIZE
	.align		4
.L_5:
        /*0018*/ 	.byte	0x04, 0x11
        /*001a*/ 	.short	(.L_7 - .L_6)
	.align		4
.L_6:
        /*001c*/ 	.word	index@(triton_poi_fused__native_batch_norm_legit_no_training_add_relu_31)
        /*0020*/ 	.word	0x00000000


	//----- nvinfo : EIATTR_MIN_STACK_SIZE
	.align		4
.L_7:
        /*0024*/ 	.byte	0x04, 0x12
        /*0026*/ 	.short	(.L_9 - .L_8)
	.align		4
.L_8:
        /*0028*/ 	.word	index@(triton_poi_fused__native_batch_norm_legit_no_training_add_relu_31)
        /*002c*/ 	.word	0x00000000
.L_9:


//--------------------- .nv.info.triton_poi_fused__native_batch_norm_legit_no_training_add_relu_31 --------------------------
	.section	.nv.info.triton_poi_fused__native_batch_norm_legit_no_training_add_relu_31,"",@"SHT_CUDA_INFO"
	.sectionflags	@""
	.align	4


	//----- nvinfo : EIATTR_CUDA_API_VERSION
	.align		4
        /*0000*/ 	.byte	0x04, 0x37
        /*0002*/ 	.short	(.L_11 - .L_10)
.L_10:
        /*0004*/ 	.word	0x0000007c


	//----- nvinfo : EIATTR_KPARAM_INFO
	.align		4
.L_11:
        /*0008*/ 	.byte	0x04, 0x17
        /*000a*/ 	.short	(.L_13 - .L_12)
.L_12:
        /*000c*/ 	.word	0x00000000
        /*0010*/ 	.short	0x0007
        /*0012*/ 	.short	0x0038
        /*0014*/ 	.byte	0x00, 0xf0, 0x11, 0x00


	//----- nvinfo : EIATTR_KPARAM_INFO
	.align		4
.L_13:
        /*0018*/ 	.byte	0x04, 0x17
        /*001a*/ 	.short	(.L_15 - .L_14)
.L_14:
        /*001c*/ 	.word	0x00000000
        /*0020*/ 	.short	0x0006
        /*0022*/ 	.short	0x0030
        /*0024*/ 	.byte	0x00, 0xf4, 0x21, 0x00


	//----- nvinfo : EIATTR_KPARAM_INFO
	.align		4
.L_15:
        /*0028*/ 	.byte	0x04, 0x17
        /*002a*/ 	.short	(.L_17 - .L_16)
.L_16:
        /*002c*/ 	.word	0x00000000
        /*0030*/ 	.short	0x0005
        /*0032*/ 	.short	0x0028
        /*0034*/ 	.byte	0x00, 0xf4, 0x21, 0x00


	//----- nvinfo : EIATTR_KPARAM_INFO
	.align		4
.L_17:
        /*0038*/ 	.byte	0x04, 0x17
        /*003a*/ 	.short	(.L_19 - .L_18)
.L_18:
        /*003c*/ 	.word	0x00000000
        /*0040*/ 	.short	0x0004
        /*0042*/ 	.short	0x0020
        /*0044*/ 	.byte	0x00, 0xf4, 0x21, 0x00


	//----- nvinfo : EIATTR_KPARAM_INFO
	.align		4
.L_19:
        /*0048*/ 	.byte	0x04, 0x17
        /*004a*/ 	.short	(.L_21 - .L_20)
.L_20:
        /*004c*/ 	.word	0x00000000
        /*0050*/ 	.short	0x0003
        /*0052*/ 	.short	0x0018
        /*0054*/ 	.byte	0x00, 0xf4, 0x21, 0x00


	//----- nvinfo : EIATTR_KPARAM_INFO
	.align		4
.L_21:
        /*0058*/ 	.byte	0x04, 0x17
        /*005a*/ 	.short	(.L_23 - .L_22)
.L_22:
        /*005c*/ 	.word	0x00000000
        /*0060*/ 	.short	0x0002
        /*0062*/ 	.short	0x0010
        /*0064*/ 	.byte	0x00, 0xf4, 0x21, 0x00


	//----- nvinfo : EIATTR_KPARAM_INFO
	.align		4
.L_23:
        /*0068*/ 	.byte	0x04, 0x17
        /*006a*/ 	.short	(.L_25 - .L_24)
.L_24:
        /*006c*/ 	.word	0x00000000
        /*0070*/ 	.short	0x0001
        /*0072*/ 	.short	0x0008
        /*0074*/ 	.byte	0x00, 0xf4, 0x21, 0x00


	//----- nvinfo : EIATTR_KPARAM_INFO
	.align		4
.L_25:
        /*0078*/ 	.byte	0x04, 0x17
        /*007a*/ 	.short	(.L_27 - .L_26)
.L_26:
        /*007c*/ 	.word	0x00000000
        /*0080*/ 	.short	0x0000
        /*0082*/ 	.short	0x0000
        /*0084*/ 	.byte	0x00, 0xf4, 0x21, 0x00


	//----- nvinfo : EIATTR_SPARSE_MMA_MASK
	.align		4
.L_27:
        /*0088*/ 	.byte	0x03, 0x50
        /*008a*/ 	.short	0x0000


	//----- nvinfo : EIATTR_MAXREG_COUNT
	.align		4
        /*008c*/ 	.byte	0x03, 0x1b
        /*008e*/ 	.short	0x00ff


	//----- nvinfo : EIATTR_EXIT_INSTR_OFFSETS
	.align		4
        /*0090*/ 	.byte	0x04, 0x1c
        /*0092*/ 	.short	(.L_29 - .L_28)


	//   ....[0]....
.L_28:
        /*0094*/ 	.word	0x00000310


	//----- nvinfo : EIATTR_REQNTID
	.align		4
.L_29:
        /*0098*/ 	.byte	0x04, 0x10
        /*009a*/ 	.short	(.L_31 - .L_30)
.L_30:
        /*009c*/ 	.word	0x00000080
        /*00a0*/ 	.word	0x00000001
        /*00a4*/ 	.word	0x00000001


	//----- nvinfo : EIATTR_CBANK_PARAM_SIZE
	.align		4
.L_31:
        /*00a8*/ 	.byte	0x03, 0x19
        /*00aa*/ 	.short	0x003c


	//----- nvinfo : EIATTR_PARAM_CBANK
	.align		4
        /*00ac*/ 	.byte	0x04, 0x0a
        /*00ae*/ 	.short	(.L_33 - .L_32)
	.align		4
.L_32:
        /*00b0*/ 	.word	index@(.nv.constant0.triton_poi_fused__native_batch_norm_legit_no_training_add_relu_31)
        /*00b4*/ 	.short	0x0210
        /*00b6*/ 	.short	0x003c


	//----- nvinfo : EIATTR_SW_WAR
	.align		4
.L_33:
        /*00b8*/ 	.byte	0x04, 0x36
        /*00ba*/ 	.short	(.L_35 - .L_34)
.L_34:
        /*00bc*/ 	.word	0x00000008
.L_35:


//--------------------- .nv.callgraph             --------------------------
	.section	.nv.callgraph,"",@"SHT_CUDA_CALLGRAPH"
	.align	4
	.sectionentsize	8
	.align		4
        /*0000*/ 	.word	0x00000000
	.align		4
        /*0004*/ 	.word	0xffffffff
	.align		4
        /*0008*/ 	.word	0x00000000
	.align		4
        /*000c*/ 	.word	0xfffffffe
	.align		4
        /*0010*/ 	.word	0x00000000
	.align		4
        /*0014*/ 	.word	0xfffffffd
	.align		4
        /*0018*/ 	.word	0x00000000
	.align		4
        /*001c*/ 	.word	0xfffffffc


//--------------------- .nv.constant4             --------------------------
	.section	.nv.constant4,"a",@progbits
	.align	8
	.align		8
.nv.constant4:
        /*0000*/ 	.dword	_$_str
	.align		8
        /*0008*/ 	.dword	_$_str_$_2


//--------------------- .text.triton_poi_fused__native_batch_norm_legit_no_training_add_relu_31 --------------------------
	.section	.text.triton_poi_fused__native_batch_norm_legit_no_training_add_relu_31,"ax",@progbits
	.align	128
        .global         triton_poi_fused__native_batch_norm_legit_no_training_add_relu_31
        .type           triton_poi_fused__native_batch_norm_legit_no_training_add_relu_31,@function
        .size           triton_poi_fused__native_batch_norm_legit_no_training_add_relu_31,(.L_x_1 - triton_poi_fused__native_batch_norm_legit_no_training_add_relu_31)
        .other          triton_poi_fused__native_batch_norm_legit_no_training_add_relu_31,@"STO_CUDA_ENTRY STV_DEFAULT"
triton_poi_fused__native_batch_norm_legit_no_training_add_relu_31:
.text.triton_poi_fused__native_batch_norm_legit_no_training_add_relu_31:
[----:B------:R-:W-:Y:S01]  /*0000*/  LDC R1, c[0x0][0x28] ;  /* 0x00000a00ff017b82 */ /* 0x000fe20000000800 */
[----:B------:R-:W1:Y:S07]  /*0010*/  S2R R0, SR_TID.X ;  /* 0x0000000000007919 */ /* 0x000e6e0000002100 */
[----:B------:R-:W2:Y:S01]  /*0020*/  LDC.64 R8, c[0x0][0x228] ;  /* 0x00008a00ff087b82 */ /* 0x000ea20000000a00 */
[----:B------:R-:W-:Y:S01]  /*0030*/  ULDC.64 UR4, c[0x0][0x208] ;  /* 0x0000820000047ab9 */ /* 0x000fe20000000a00 */
[----:B------:R-:W3:Y:S06]  /*0040*/  S2R R3, SR_CTAID.X ;  /* 0x0000000000037919 */ /* 0x000eec0000002500 */
[----:B------:R-:W4:Y:S08]  /*0050*/  LDC.64 R4, c[0x0][0x218] ;  /* 0x00008600ff047b82 */ /* 0x000f300000000a00 */
[----:B------:R-:W5:Y:S08]  /*0060*/  LDC.64 R6, c[0x0][0x220] ;  /* 0x00008800ff067b82 */ /* 0x000f700000000a00 */
[----:B------:R-:W5:Y:S01]  /*0070*/  LDC.64 R10, c[0x0][0x230] ;  /* 0x00008c00ff0a7b82 */ /* 0x000f620000000a00 */
[----:B-1----:R-:W-:-:S07]  /*0080*/  LOP3.LUT R0, R0, 0x7f, RZ, 0xc0, !PT ;  /* 0x0000007f00007812 */ /* 0x002fce00078ec0ff */
[----:B------:R-:W1:Y:S01]  /*0090*/  LDC.64 R12, c[0x0][0x238] ;  /* 0x00008e00ff0c7b82 */ /* 0x000e620000000a00 */
[----:B---3--:R-:W-:Y:S02]  /*00a0*/  SHF.R.S32.HI R2, RZ, 0x18, R3 ;  /* 0x00000018ff027819 */ /* 0x008fe40000011403 */
[----:B------:R-:W-:Y:S02]  /*00b0*/  LEA R0, R3, R0, 0x7 ;  /* 0x0000000003007211 */ /* 0x000fe400078e38ff */
[----:B------:R-:W-:-:S04]  /*00c0*/  SGXT R3, R2, 0x1 ;  /* 0x000000010203781a */ /* 0x000fc80000000200 */
[----:B------:R-:W-:-:S04]  /*00d0*/  LEA.HI R3, R3, R0, RZ, 0x7 ;  /* 0x0000000003037211 */ /* 0x000fc800078f38ff */
[----:B------:R-:W-:-:S04]  /*00e0*/  LOP3.LUT R3, R3, 0xffffff80, RZ, 0xc0, !PT ;  /* 0xffffff8003037812 */ /* 0x000fc800078ec0ff */
[----:B------:R-:W-:Y:S01]  /*00f0*/  IADD3 R15, R0, -R3, RZ ;  /* 0x80000003000f7210 */ /* 0x000fe20007ffe0ff */
[----:B----4-:R-:W-:Y:S01]  /*0100*/  IMAD.WIDE R4, R0, 0x4, R4 ;  /* 0x0000000400047825 */ /* 0x010fe200078e0204 */
[----:B------:R-:W3:Y:S03]  /*0110*/  LDC.64 R2, c[0x0][0x210] ;  /* 0x00008400ff027b82 */ /* 0x000ee60000000a00 */
[C---:B--2---:R-:W-:Y:S02]  /*0120*/  IMAD.WIDE R8, R15.reuse, 0x4, R8 ;  /* 0x000000040f087825 */ /* 0x044fe400078e0208 */
[----:B------:R-:W2:Y:S04]  /*0130*/  LDG.E R4, desc[UR4][R4.64] ;  /* 0x0000000404047981 */ /* 0x000ea8000c1e1900 */
[----:B------:R1:W4:Y:S01]  /*0140*/  LDG.E.EL R14, desc[UR4][R8.64] ;  /* 0x00000004080e7981 */ /* 0x000322000c2e1900 */
[----:B-----5:R-:W-:-:S04]  /*0150*/  IMAD.WIDE R6, R15, 0x4, R6 ;  /* 0x000000040f067825 */ /* 0x020fc800078e0206 */
[C---:B0-----:R-:W-:Y:S02]  /*0160*/  IMAD.WIDE R10, R15.reuse, 0x4, R10 ;  /* 0x000000040f0a7825 */ /* 0x041fe400078e020a */
[----:B------:R0:W2:Y:S02]  /*0170*/  LDG.E.EL R7, desc[UR4][R6.64] ;  /* 0x0000000406077981 */ /* 0x0000a4000c2e1900 */
[----:B-1----:R-:W-:Y:S02]  /*0180*/  IMAD.WIDE R8, R15, 0x4, R12 ;  /* 0x000000040f087825 */ /* 0x002fe400078e020c */
[----:B------:R-:W5:Y:S04]  /*0190*/  LDG.E.EL R10, desc[UR4][R10.64] ;  /* 0x000000040a0a7981 */ /* 0x000f68000c2e1900 */
[----:B------:R-:W5:Y:S01]  /*01a0*/  LDG.E.EL R9, desc[UR4][R8.64] ;  /* 0x0000000408097981 */ /* 0x000f62000c2e1900 */
[----:B---3--:R-:W-:-:S05]  /*01b0*/  IMAD.WIDE R2, R0, 0x4, R2 ;  /* 0x0000000400027825 */ /* 0x008fca00078e0202 */
[----:B------:R1:W3:Y:S01]  /*01c0*/  LDG.E R12, desc[UR4][R2.64] ;  /* 0x00000004020c7981 */ /* 0x0002e2000c1e1900 */
[----:B0-----:R-:W-:Y:S01]  /*01d0*/  HFMA2.MMA R6, -RZ, RZ, 1.625, 0 ;  /* 0x3e800000ff067435 */ /* 0x001fe200000001ff */
[----:B-1----:R-:W0:Y:S02]  /*01e0*/  LDC.64 R2, c[0x0][0x240] ;  /* 0x00009000ff027b82 */ /* 0x002e240000000a00 */
[----:B0-----:R-:W-:-:S04]  /*01f0*/  IMAD.WIDE R2, R0, 0x4, R2 ;  /* 0x0000000400027825 */ /* 0x001fc800078e0202 */
[----:B----4-:R-:W-:-:S04]  /*0200*/  FADD R14, R14, 9.9999997473787516356e-06 ;  /* 0x3727c5ac0e0e7421 */ /* 0x010fc80000000000 */
[----:B------:R-:W0:Y:S02]  /*0210*/  MUFU.SQRT R13, R14 ;  /* 0x0000000e000d7308 */ /* 0x000e240000002000 */
[C---:B0-----:R-:W-:Y:S02]  /*0220*/  FSETP.GT.AND P0, PT, R13.reuse, 8.50705917302346158658e+37, PT ;  /* 0x7e8000000d00780b */ /* 0x041fe40003f04000 */
[----:B------:R-:W-:-:S11]  /*0230*/  FSETP.GEU.AND P1, PT, R13, 1.175494350822287508e-38, PT ;  /* 0x008000000d00780b */ /* 0x000fd60003f2e000 */
[----:B------:R-:W-:-:S04]  /*0240*/  @P0 FMUL R13, R13, 0.25 ;  /* 0x3e8000000d0d0820 */ /* 0x000fc80000400000 */
[----:B------:R-:W-:-:S06]  /*0250*/  @!P1 FMUL R13, R13, 16777216 ;  /* 0x4b8000000d0d9820 */ /* 0x000fcc0000400000 */
[----:B------:R-:W0:Y:S01]  /*0260*/  MUFU.RCP R13, R13 ;  /* 0x0000000d000d7308 */ /* 0x000e220000001000 */
[----:B------:R-:W-:Y:S01]  /*0270*/  FSEL R6, R6, 1, P0 ;  /* 0x3f80000006067808 */ /* 0x000fe20000000000 */
[----:B--2---:R-:W-:-:S04]  /*0280*/  FADD R4, R4, -R7 ;  /* 0x8000000704047221 */ /* 0x004fc80000000000 */
[----:B------:R-:W-:-:S04]  /*0290*/  @!P1 FMUL R6, R6, 16777216 ;  /* 0x4b80000006069820 */ /* 0x000fc80000400000 */
[----:B0-----:R-:W-:-:S04]  /*02a0*/  FMUL R5, R13, R6 ;  /* 0x000000060d057220 */ /* 0x001fc80000400000 */
[----:B------:R-:W-:-:S04]  /*02b0*/  FMUL R4, R4, R5 ;  /* 0x0000000504047220 */ /* 0x000fc80000400000 */
[----:B-----5:R-:W-:-:S05]  /*02c0*/  FFMA R4, R10, R4, R9 ;  /* 0x000000040a047223 */ /* 0x020fca0000000009 */
[----:B------:R-:W-:-:S04]  /*02d0*/  FSETP.GEU.AND P0, PT, R4, RZ, PT ;  /* 0x000000ff0400720b */ /* 0x000fc80003f0e000 */
[----:B------:R-:W-:-:S05]  /*02e0*/  FSEL R5, R4, RZ, P0 ;  /* 0x000000ff04057208 */ /* 0x000fca0000000000 */
[----:B---3--:R-:W-:-:S05]  /*02f0*/  FADD R5, R12, R5 ;  /* 0x000000050c057221 */ /* 0x008fca0000000000 */
[----:B------:R-:W-:Y:S01]  /*0300*/  STG.E desc[UR4][R2.64], R5 ;  /* 0x0000000502007986 */ /* 0x000fe2000c101904 */
[----:B------:R-:W-:Y:S05]  /*0310*/  EXIT ;  /* 0x000000000000794d */ /* 0x000fea0003800000 */
.L_x_0:
[----:B------:R-:W-:-:S00]  /*0320*/  BRA `(.L_x_0) ;  /* 0xfffffffc00fc7947 */ /* 0x000fc0000383ffff */
[----:B------:R-:W-:-:S00]  /*0330*/  NOP ;  /* 0x0000000000007918 */ /* 0x000fc00000000000 */
        /* <DEDUP_REMOVED lines=12> */
.L_x_1:


//--------------------- .nv.global.init           --------------------------
	.section	.nv.global.init,"aw",@progbits
.nv.global.init:
	.type		_$_str,@object
	.size		_$_str,(_$_str_$_2 - _$_str)
_$_str:
        /*0000*/ 	.byte	0x5f, 0x5f, 0x43, 0x55, 0x44, 0x41, 0x5f, 0x46, 0x54, 0x5a, 0x00
	.type		_$_str_$_2,@object
	.size		_$_str_$_2,(.L_1 - _$_str_$_2)
_$_str_$_2:
        /*000b*/ 	.byte	0x5f, 0x5f, 0x43, 0x55, 0x44, 0x41, 0x5f, 0x50, 0x52, 0x45, 0x43, 0x5f, 0x53, 0x51, 0x52, 0x54
        /*001b*/ 	.byte	0x00
.L_1:


//--------------------- .nv.constant0.triton_poi_fused__native_batch_norm_legit_no_training_add_relu_31 --------------------------
	.section	.nv.constant0.triton_poi_fused__native_batch_norm_legit_no_training_add_relu_31,"a",@progbits
	.sectionflags	@""
	.align	4
.nv.constant0.triton_poi_fused__native_batch_norm_legit_no_training_add_relu_31:
	.zero		588
